//
// Generated by NVIDIA NVVM Compiler
//
// Compiler Build ID: CL-36424714
// Cuda compilation tools, release 13.0, V13.0.88
// Based on NVVM 20.0.0
//

.version 9.0
.target sm_100
.address_size 64

	// .globl	_Z14productoKernelPiPKiS1_j

.visible .entry _Z14productoKernelPiPKiS1_j(
	.param .u64 .ptr .align 1 _Z14productoKernelPiPKiS1_j_param_0,
	.param .u64 .ptr .align 1 _Z14productoKernelPiPKiS1_j_param_1,
	.param .u64 .ptr .align 1 _Z14productoKernelPiPKiS1_j_param_2,
	.param .u32 _Z14productoKernelPiPKiS1_j_param_3
)
{
	.reg .pred 	%p<10>;
	.reg .b32 	%r<159>;
	.reg .b64 	%rd<69>;

	ld.param.u64 	%rd3, [_Z14productoKernelPiPKiS1_j_param_0];
	ld.param.u64 	%rd4, [_Z14productoKernelPiPKiS1_j_param_1];
	ld.param.u64 	%rd5, [_Z14productoKernelPiPKiS1_j_param_2];
	ld.param.u32 	%r57, [_Z14productoKernelPiPKiS1_j_param_3];
	cvta.to.global.u64 	%rd1, %rd5;
	cvta.to.global.u64 	%rd2, %rd4;
	mov.u32 	%r59, %ctaid.y;
	shl.b32 	%r60, %r59, 2;
	mov.u32 	%r61, %tid.y;
	add.s32 	%r1, %r60, %r61;
	mov.u32 	%r2, %ctaid.x;
	shl.b32 	%r3, %r2, 2;
	mov.u32 	%r4, %tid.x;
	add.s32 	%r5, %r3, %r4;
	setp.eq.s32 	%p1, %r57, 0;
	mov.b32 	%r158, 0;
	@%p1 bra 	$L__BB0_12;
	mul.lo.s32 	%r6, %r57, %r1;
	and.b32  	%r7, %r57, 7;
	setp.lt.u32 	%p2, %r57, 8;
	mov.b32 	%r153, 0;
	mov.u32 	%r158, %r153;
	@%p2 bra 	$L__BB0_4;
	and.b32  	%r153, %r57, -8;
	neg.s32 	%r147, %r153;
	add.s32 	%r65, %r4, %r57;
	add.s32 	%r146, %r65, %r3;
	shl.b32 	%r11, %r57, 3;
	shl.b32 	%r66, %r57, 1;
	add.s32 	%r145, %r5, %r66;
	mad.lo.s32 	%r144, %r57, 3, %r5;
	add.s32 	%r67, %r2, %r57;
	shl.b32 	%r68, %r67, 2;
	add.s32 	%r143, %r4, %r68;
	mad.lo.s32 	%r69, %r57, 5, %r4;
	add.s32 	%r142, %r69, %r3;
	mad.lo.s32 	%r70, %r57, 6, %r4;
	add.s32 	%r141, %r70, %r3;
	mad.lo.s32 	%r71, %r57, 7, %r4;
	add.s32 	%r140, %r71, %r3;
	add.s32 	%r138, %r6, 3;
	mov.b32 	%r158, 0;
	mov.u32 	%r139, %r5;
$L__BB0_3:
	.pragma "nounroll";
	add.s32 	%r72, %r138, -3;
	mul.wide.u32 	%rd6, %r72, 4;
	add.s64 	%rd7, %rd2, %rd6;
	ld.global.u32 	%r73, [%rd7];
	mul.wide.u32 	%rd8, %r139, 4;
	add.s64 	%rd9, %rd1, %rd8;
	ld.global.u32 	%r74, [%rd9];
	mad.lo.s32 	%r75, %r74, %r73, %r158;
	add.s32 	%r76, %r138, -2;
	mul.wide.u32 	%rd10, %r76, 4;
	add.s64 	%rd11, %rd2, %rd10;
	ld.global.u32 	%r77, [%rd11];
	mul.wide.u32 	%rd12, %r146, 4;
	add.s64 	%rd13, %rd1, %rd12;
	ld.global.u32 	%r78, [%rd13];
	mad.lo.s32 	%r79, %r78, %r77, %r75;
	add.s32 	%r80, %r138, -1;
	mul.wide.u32 	%rd14, %r80, 4;
	add.s64 	%rd15, %rd2, %rd14;
	ld.global.u32 	%r81, [%rd15];
	mul.wide.u32 	%rd16, %r145, 4;
	add.s64 	%rd17, %rd1, %rd16;
	ld.global.u32 	%r82, [%rd17];
	mad.lo.s32 	%r83, %r82, %r81, %r79;
	add.s32 	%r84, %r138, 4;
	mul.wide.u32 	%rd18, %r138, 4;
	add.s64 	%rd19, %rd2, %rd18;
	ld.global.u32 	%r85, [%rd19];
	mul.wide.u32 	%rd20, %r144, 4;
	add.s64 	%rd21, %rd1, %rd20;
	ld.global.u32 	%r86, [%rd21];
	mad.lo.s32 	%r87, %r86, %r85, %r83;
	add.s32 	%r88, %r138, 1;
	mul.wide.u32 	%rd22, %r88, 4;
	add.s64 	%rd23, %rd2, %rd22;
	ld.global.u32 	%r89, [%rd23];
	mul.wide.u32 	%rd24, %r143, 4;
	add.s64 	%rd25, %rd1, %rd24;
	ld.global.u32 	%r90, [%rd25];
	mad.lo.s32 	%r91, %r90, %r89, %r87;
	add.s32 	%r92, %r138, 2;
	mul.wide.u32 	%rd26, %r92, 4;
	add.s64 	%rd27, %rd2, %rd26;
	ld.global.u32 	%r93, [%rd27];
	mul.wide.u32 	%rd28, %r142, 4;
	add.s64 	%rd29, %rd1, %rd28;
	ld.global.u32 	%r94, [%rd29];
	mad.lo.s32 	%r95, %r94, %r93, %r91;
	add.s32 	%r96, %r138, 3;
	mul.wide.u32 	%rd30, %r96, 4;
	add.s64 	%rd31, %rd2, %rd30;
	ld.global.u32 	%r97, [%rd31];
	mul.wide.u32 	%rd32, %r141, 4;
	add.s64 	%rd33, %rd1, %rd32;
	ld.global.u32 	%r98, [%rd33];
	mad.lo.s32 	%r99, %r98, %r97, %r95;
	mul.wide.u32 	%rd34, %r84, 4;
	add.s64 	%rd35, %rd2, %rd34;
	ld.global.u32 	%r100, [%rd35];
	mul.wide.u32 	%rd36, %r140, 4;
	add.s64 	%rd37, %rd1, %rd36;
	ld.global.u32 	%r101, [%rd37];
	mad.lo.s32 	%r158, %r101, %r100, %r99;
	add.s32 	%r147, %r147, 8;
	add.s32 	%r146, %r146, %r11;
	add.s32 	%r145, %r145, %r11;
	add.s32 	%r144, %r144, %r11;
	add.s32 	%r143, %r143, %r11;
	add.s32 	%r142, %r142, %r11;
	add.s32 	%r141, %r141, %r11;
	add.s32 	%r140, %r140, %r11;
	add.s32 	%r139, %r139, %r11;
	add.s32 	%r138, %r138, 8;
	setp.ne.s32 	%p3, %r147, 0;
	@%p3 bra 	$L__BB0_3;
$L__BB0_4:
	setp.eq.s32 	%p4, %r7, 0;
	@%p4 bra 	$L__BB0_12;
	and.b32  	%r44, %r57, 3;
	setp.lt.u32 	%p5, %r7, 4;
	@%p5 bra 	$L__BB0_7;
	add.s32 	%r103, %r153, %r6;
	mul.wide.u32 	%rd38, %r103, 4;
	add.s64 	%rd39, %rd2, %rd38;
	ld.global.u32 	%r104, [%rd39];
	mad.lo.s32 	%r105, %r153, %r57, %r5;
	mul.wide.u32 	%rd40, %r105, 4;
	add.s64 	%rd41, %rd1, %rd40;
	ld.global.u32 	%r106, [%rd41];
	mad.lo.s32 	%r107, %r106, %r104, %r158;
	add.s32 	%r108, %r103, 1;
	mul.wide.u32 	%rd42, %r108, 4;
	add.s64 	%rd43, %rd2, %rd42;
	ld.global.u32 	%r109, [%rd43];
	add.s32 	%r110, %r105, %r57;
	mul.wide.u32 	%rd44, %r110, 4;
	add.s64 	%rd45, %rd1, %rd44;
	ld.global.u32 	%r111, [%rd45];
	mad.lo.s32 	%r112, %r111, %r109, %r107;
	add.s32 	%r113, %r103, 2;
	mul.wide.u32 	%rd46, %r113, 4;
	add.s64 	%rd47, %rd2, %rd46;
	ld.global.u32 	%r114, [%rd47];
	add.s32 	%r115, %r110, %r57;
	mul.wide.u32 	%rd48, %r115, 4;
	add.s64 	%rd49, %rd1, %rd48;
	ld.global.u32 	%r116, [%rd49];
	mad.lo.s32 	%r117, %r116, %r114, %r112;
	add.s32 	%r118, %r103, 3;
	mul.wide.u32 	%rd50, %r118, 4;
	add.s64 	%rd51, %rd2, %rd50;
	ld.global.u32 	%r119, [%rd51];
	add.s32 	%r120, %r115, %r57;
	mul.wide.u32 	%rd52, %r120, 4;
	add.s64 	%rd53, %rd1, %rd52;
	ld.global.u32 	%r121, [%rd53];
	mad.lo.s32 	%r158, %r121, %r119, %r117;
	add.s32 	%r153, %r153, 4;
$L__BB0_7:
	setp.eq.s32 	%p6, %r44, 0;
	@%p6 bra 	$L__BB0_12;
	setp.eq.s32 	%p7, %r44, 1;
	@%p7 bra 	$L__BB0_10;
	add.s32 	%r123, %r153, %r6;
	mul.wide.u32 	%rd54, %r123, 4;
	add.s64 	%rd55, %rd2, %rd54;
	ld.global.u32 	%r124, [%rd55];
	mad.lo.s32 	%r125, %r153, %r57, %r5;
	mul.wide.u32 	%rd56, %r125, 4;
	add.s64 	%rd57, %rd1, %rd56;
	ld.global.u32 	%r126, [%rd57];
	mad.lo.s32 	%r127, %r126, %r124, %r158;
	add.s32 	%r128, %r123, 1;
	mul.wide.u32 	%rd58, %r128, 4;
	add.s64 	%rd59, %rd2, %rd58;
	ld.global.u32 	%r129, [%rd59];
	add.s32 	%r130, %r125, %r57;
	mul.wide.u32 	%rd60, %r130, 4;
	add.s64 	%rd61, %rd1, %rd60;
	ld.global.u32 	%r131, [%rd61];
	mad.lo.s32 	%r158, %r131, %r129, %r127;
	add.s32 	%r153, %r153, 2;
$L__BB0_10:
	and.b32  	%r132, %r57, 1;
	setp.eq.b32 	%p8, %r132, 1;
	not.pred 	%p9, %p8;
	@%p9 bra 	$L__BB0_12;
	add.s32 	%r133, %r153, %r6;
	mul.wide.u32 	%rd62, %r133, 4;
	add.s64 	%rd63, %rd2, %rd62;
	ld.global.u32 	%r134, [%rd63];
	mad.lo.s32 	%r135, %r153, %r57, %r5;
	mul.wide.u32 	%rd64, %r135, 4;
	add.s64 	%rd65, %rd1, %rd64;
	ld.global.u32 	%r136, [%rd65];
	mad.lo.s32 	%r158, %r136, %r134, %r158;
$L__BB0_12:
	cvta.to.global.u64 	%rd66, %rd3;
	mad.lo.s32 	%r137, %r57, %r1, %r5;
	mul.wide.u32 	%rd67, %r137, 4;
	add.s64 	%rd68, %rd66, %rd67;
	st.global.u32 	[%rd68], %r158;
	ret;

}


// ===== COMPILED SASS (sm_100) =====

	.target	sm_100

	.elftype	@"ET_EXEC"


//--------------------- .note.nv.tkinfo           --------------------------
	.section	.note.nv.tkinfo,"",@"SHT_NOTE"
	.sectionflags	@"SHF_NOTE_NV_TKINFO"
	.tkinfo
        /*0018*/ 	.word	0x00000002
        /*0030*/ 	.string	""
        /*0030*/ 	.string	"ptxas"
        /*0030*/ 	.string	"Cuda compilation tools, release 13.0, V13.0.88"
        /*0030*/ 	.string	"Build cuda_13.0.r13.0/compiler.36424714_0"
        /*0030*/ 	.string	"-arch sm_100 -m 64 "



//--------------------- .note.nv.cuinfo           --------------------------
	.section	.note.nv.cuinfo,"",@"SHT_NOTE"
	.sectionflags	@"SHF_NOTE_NV_CUINFO"
        /*0018*/ 	.short	0x0002
        /*001a*/ 	.short	0x0064
        /*001c*/ 	.short	0x0082
	.zero		2


//--------------------- .nv.info                  --------------------------
	.section	.nv.info,"",@"SHT_CUDA_INFO"
	.align	4


	//----- nvinfo : EIATTR_REGCOUNT
	.align		4
        /*0000*/ 	.byte	0x04, 0x2f
        /*0002*/ 	.short	(.L_1 - .L_0)
	.align		4
.L_0:
        /*0004*/ 	.word	index@(_Z14productoKernelPiPKiS1_j)
        /*0008*/ 	.word	0x00000020


	//----- nvinfo : EIATTR_FRAME_SIZE
	.align		4
.L_1:
        /*000c*/ 	.byte	0x04, 0x11
        /*000e*/ 	.short	(.L_3 - .L_2)
	.align		4
.L_2:
        /*0010*/ 	.word	index@(_Z14productoKernelPiPKiS1_j)
        /*0014*/ 	.word	0x00000000


	//----- nvinfo : EIATTR_MIN_STACK_SIZE
	.align		4
.L_3:
        /*0018*/ 	.byte	0x04, 0x12
        /*001a*/ 	.short	(.L_5 - .L_4)
	.align		4
.L_4:
        /*001c*/ 	.word	index@(_Z14productoKernelPiPKiS1_j)
        /*0020*/ 	.word	0x00000000
.L_5:


//--------------------- .nv.compat                --------------------------
	.section	.nv.compat,"",@"SHT_CUDA_COMPAT_INFO"
	.align	4
        /*0000*/ 	.byte	0x02, 0x09, 0x00, 0x00, 0x02, 0x02, 0x01, 0x00, 0x02, 0x05, 0x05, 0x00, 0x03, 0x07, 0x01, 0x01
        /*0010*/ 	.byte	0x02, 0x03, 0x00, 0x00, 0x02, 0x06, 0x01, 0x00, 0x04, 0x0b, 0x08, 0x00, 0x09, 0x00, 0x00, 0x00
        /*0020*/ 	.byte	0x00, 0x00, 0x00, 0x00


//--------------------- .nv.info._Z14productoKernelPiPKiS1_j --------------------------
	.section	.nv.info._Z14productoKernelPiPKiS1_j,"",@"SHT_CUDA_INFO"
	.sectionflags	@""
	.align	4


	//----- nvinfo : EIATTR_CUDA_API_VERSION
	.align		4
        /*0000*/ 	.byte	0x04, 0x37
        /*0002*/ 	.short	(.L_7 - .L_6)
.L_6:
        /*0004*/ 	.word	0x00000082


	//----- nvinfo : EIATTR_KPARAM_INFO
	.align		4
.L_7:
        /*0008*/ 	.byte	0x04, 0x17
        /*000a*/ 	.short	(.L_9 - .L_8)
.L_8:
        /*000c*/ 	.word	0x00000000
        /*0010*/ 	.short	0x0003
        /*0012*/ 	.short	0x0018
        /*0014*/ 	.byte	0x00, 0xf0, 0x11, 0x00


	//----- nvinfo : EIATTR_KPARAM_INFO
	.align		4
.L_9:
        /*0018*/ 	.byte	0x04, 0x17
        /*001a*/ 	.short	(.L_11 - .L_10)
.L_10:
        /*001c*/ 	.word	0x00000000
        /*0020*/ 	.short	0x0002
        /*0022*/ 	.short	0x0010
        /*0024*/ 	.byte	0x00, 0xf5, 0x21, 0x00


	//----- nvinfo : EIATTR_KPARAM_INFO
	.align		4
.L_11:
        /*0028*/ 	.byte	0x04, 0x17
        /*002a*/ 	.short	(.L_13 - .L_12)
.L_12:
        /*002c*/ 	.word	0x00000000
        /*0030*/ 	.short	0x0001
        /*0032*/ 	.short	0x0008
        /*0034*/ 	.byte	0x00, 0xf5, 0x21, 0x00


	//----- nvinfo : EIATTR_KPARAM_INFO
	.align		4
.L_13:
        /*0038*/ 	.byte	0x04, 0x17
        /*003a*/ 	.short	(.L_15 - .L_14)
.L_14:
        /*003c*/ 	.word	0x00000000
        /*0040*/ 	.short	0x0000
        /*0042*/ 	.short	0x0000
        /*0044*/ 	.byte	0x00, 0xf5, 0x21, 0x00


	//----- nvinfo : EIATTR_SPARSE_MMA_MASK
	.align		4
.L_15:
        /*0048*/ 	.byte	0x03, 0x50
        /*004a*/ 	.short	0x0000


	//----- nvinfo : EIATTR_MAXREG_COUNT
	.align		4
        /*004c*/ 	.byte	0x03, 0x1b
        /*004e*/ 	.short	0x00ff


	//----- nvinfo : EIATTR_MERCURY_ISA_VERSION
	.align		4
        /*0050*/ 	.byte	0x03, 0x5f
        /*0052*/ 	.short	0x0101


	//----- nvinfo : EIATTR_VRC_CTA_INIT_COUNT
	.align		4
        /*0054*/ 	.byte	0x02, 0x4a
	.zero		1
	.zero		1


	//----- nvinfo : EIATTR_EXIT_INSTR_OFFSETS
	.align		4
        /*0058*/ 	.byte	0x04, 0x1c
        /*005a*/ 	.short	(.L_17 - .L_16)


	//   ....[0]....
.L_16:
        /*005c*/ 	.word	0x00000a60


	//----- nvinfo : EIATTR_CBANK_PARAM_SIZE
	.align		4
.L_17:
        /*0060*/ 	.byte	0x03, 0x19
        /*0062*/ 	.short	0x001c


	//----- nvinfo : EIATTR_PARAM_CBANK
	.align		4
        /*0064*/ 	.byte	0x04, 0x0a
        /*0066*/ 	.short	(.L_19 - .L_18)
	.align		4
.L_18:
        /*0068*/ 	.word	index@(.nv.constant0._Z14productoKernelPiPKiS1_j)
        /*006c*/ 	.short	0x0380
        /*006e*/ 	.short	0x001c


	//----- nvinfo : EIATTR_SW_WAR
	.align		4
.L_19:
        /*0070*/ 	.byte	0x04, 0x36
        /*0072*/ 	.short	(.L_21 - .L_20)
.L_20:
        /*0074*/ 	.word	0x00000008
.L_21:


//--------------------- .nv.callgraph             --------------------------
	.section	.nv.callgraph,"",@"SHT_CUDA_CALLGRAPH"
	.align	4
	.sectionentsize	8
	.align		4
        /*0000*/ 	.word	0x00000000
	.align		4
        /*0004*/ 	.word	0xffffffff
	.align		4
        /*0008*/ 	.word	0x00000000
	.align		4
        /*000c*/ 	.word	0xfffffffe
	.align		4
        /*0010*/ 	.word	0x00000000
	.align		4
        /*0014*/ 	.word	0xfffffffd
	.align		4
        /*0018*/ 	.word	0x00000000
	.align		4
        /*001c*/ 	.word	0xfffffffc


//--------------------- .text._Z14productoKernelPiPKiS1_j --------------------------
	.section	.text._Z14productoKernelPiPKiS1_j,"ax",@progbits
	.align	128
        .global         _Z14productoKernelPiPKiS1_j
        .type           _Z14productoKernelPiPKiS1_j,@function
        .size           _Z14productoKernelPiPKiS1_j,(.L_x_5 - _Z14productoKernelPiPKiS1_j)
        .other          _Z14productoKernelPiPKiS1_j,@"STO_CUDA_ENTRY STV_DEFAULT"
_Z14productoKernelPiPKiS1_j:
.text._Z14productoKernelPiPKiS1_j:
[----:B------:R-:W-:Y:S08]  /*0000*/  LDC R1, c[0x0][0x37c] ;  /* 0x0000df00ff017b82 */ /* 0x000ff00000000800 */
[----:B------:R-:W0:Y:S01]  /*0010*/  LDC R0, c[0x0][0x398] ;  /* 0x0000e600ff007b82 */ /* 0x000e220000000800 */
[----:B------:R-:W1:Y:S01]  /*0020*/  S2R R2, SR_CTAID.Y ;  /* 0x0000000000027919 */ /* 0x000e620000002600 */
[----:B------:R-:W2:Y:S01]  /*0030*/  LDCU.64 UR4, c[0x0][0x358] ;  /* 0x00006b00ff0477ac */ /* 0x000ea20008000a00 */
[----:B------:R-:W-:Y:S01]  /*0040*/  HFMA2 R26, -RZ, RZ, 0, 0 ;  /* 0x00000000ff1a7431 */ /* 0x000fe200000001ff */
[----:B------:R-:W1:Y:S01]  /*0050*/  S2R R3, SR_TID.Y ;  /* 0x0000000000037919 */ /* 0x000e620000002200 */
[----:B------:R-:W3:Y:S01]  /*0060*/  S2R R8, SR_CTAID.X ;  /* 0x0000000000087919 */ /* 0x000ee20000002500 */
[----:B------:R-:W3:Y:S01]  /*0070*/  S2R R11, SR_TID.X ;  /* 0x00000000000b7919 */ /* 0x000ee20000002100 */
[----:B0-----:R-:W-:-:S02]  /*0080*/  ISETP.NE.AND P0, PT, R0, RZ, PT ;  /* 0x000000ff0000720c */ /* 0x001fc40003f05270 */
[----:B-1----:R-:W-:Y:S02]  /*0090*/  LEA R2, R2, R3, 0x2 ;  /* 0x0000000302027211 */ /* 0x002fe400078e10ff */
[----:B---3--:R-:W-:-:S09]  /*00a0*/  LEA R4, R8, R11, 0x2 ;  /* 0x0000000b08047211 */ /* 0x008fd200078e10ff */
[----:B--2---:R-:W-:Y:S05]  /*00b0*/  @!P0 BRA `(.L_x_0) ;  /* 0x0000000800588947 */ /* 0x004fea0003800000 */
[C---:B------:R-:W-:Y:S02]  /*00c0*/  ISETP.GE.U32.AND P1, PT, R0.reuse, 0x8, PT ;  /* 0x000000080000780c */ /* 0x040fe40003f26070 */
[----:B------:R-:W-:Y:S02]  /*00d0*/  LOP3.LUT R5, R0, 0x7, RZ, 0xc0, !PT ;  /* 0x0000000700057812 */ /* 0x000fe400078ec0ff */
[----:B------:R-:W-:Y:S02]  /*00e0*/  MOV R6, RZ ;  /* 0x000000ff00067202 */ /* 0x000fe40000000f00 */
[----:B------:R-:W-:Y:S02]  /*00f0*/  ISETP.NE.AND P0, PT, R5, RZ, PT ;  /* 0x000000ff0500720c */ /* 0x000fe40003f05270 */
[----:B------:R-:W-:-:S05]  /*0100*/  MOV R26, RZ ;  /* 0x000000ff001a7202 */ /* 0x000fca0000000f00 */
[----:B------:R-:W-:Y:S06]  /*0110*/  @!P1 BRA `(.L_x_1) ;  /* 0x0000000400389947 */ /* 0x000fec0003800000 */
[C-C-:B------:R-:W-:Y:S01]  /*0120*/  IMAD R7, R0.reuse, 0x5, R11.reuse ;  /* 0x0000000500077824 */ /* 0x140fe200078e020b */
[-C--:B------:R-:W-:Y:S01]  /*0130*/  IADD3 R3, PT, PT, R11, R0.reuse, RZ ;  /* 0x000000000b037210 */ /* 0x080fe20007ffe0ff */
[--C-:B------:R-:W-:Y:S01]  /*0140*/  IMAD R9, R0, 0x6, R11.reuse ;  /* 0x0000000600097824 */ /* 0x100fe200078e020b */
[-C--:B------:R-:W-:Y:S01]  /*0150*/  IADD3 R19, PT, PT, R8, R0.reuse, RZ ;  /* 0x0000000008137210 */ /* 0x080fe20007ffe0ff */
[C---:B------:R-:W-:Y:S01]  /*0160*/  IMAD R10, R0.reuse, 0x7, R11 ;  /* 0x00000007000a7824 */ /* 0x040fe200078e020b */
[C---:B------:R-:W-:Y:S01]  /*0170*/  LOP3.LUT R6, R0.reuse, 0xfffffff8, RZ, 0xc0, !PT ;  /* 0xfffffff800067812 */ /* 0x040fe200078ec0ff */
[----:B------:R-:W-:Y:S01]  /*0180*/  IMAD R18, R0, 0x3, R4 ;  /* 0x0000000300127824 */ /* 0x000fe200078e0204 */
[----:B------:R-:W-:Y:S01]  /*0190*/  LEA R19, R19, R11, 0x2 ;  /* 0x0000000b13137211 */ /* 0x000fe200078e10ff */
[----:B------:R-:W-:Y:S01]  /*01a0*/  IMAD R20, R2, R0, 0x3 ;  /* 0x0000000302147424 */ /* 0x000fe200078e0200 */
[C---:B------:R-:W-:Y:S02]  /*01b0*/  LEA R3, R8.reuse, R3, 0x2 ;  /* 0x0000000308037211 */ /* 0x040fe400078e10ff */
[----:B------:R-:W-:-:S02]  /*01c0*/  LEA R7, R8, R7, 0x2 ;  /* 0x0000000708077211 */ /* 0x000fc400078e10ff */
[C---:B------:R-:W-:Y:S02]  /*01d0*/  LEA R9, R8.reuse, R9, 0x2 ;  /* 0x0000000908097211 */ /* 0x040fe400078e10ff */
[----:B------:R-:W-:Y:S02]  /*01e0*/  LEA R10, R8, R10, 0x2 ;  /* 0x0000000a080a7211 */ /* 0x000fe400078e10ff */
[-C--:B------:R-:W-:Y:S02]  /*01f0*/  LEA R8, R0, R4.reuse, 0x1 ;  /* 0x0000000400087211 */ /* 0x080fe400078e08ff */
[----:B------:R-:W-:Y:S02]  /*0200*/  MOV R26, RZ ;  /* 0x000000ff001a7202 */ /* 0x000fe40000000f00 */
[----:B------:R-:W-:Y:S02]  /*0210*/  MOV R11, R4 ;  /* 0x00000004000b7202 */ /* 0x000fe40000000f00 */
[----:B------:R-:W-:-:S07]  /*0220*/  IADD3 R21, PT, PT, -R6, RZ, RZ ;  /* 0x000000ff06157210 */ /* 0x000fce0007ffe1ff */
.L_x_2:
[----:B------:R-:W0:Y:S01]  /*0230*/  LDC.64 R12, c[0x0][0x388] ;  /* 0x0000e200ff0c7b82 */ /* 0x000e220000000a00 */
[C---:B------:R-:W-:Y:S02]  /*0240*/  IADD3 R25, PT, PT, R20.reuse, -0x3, RZ ;  /* 0xfffffffd14197810 */ /* 0x040fe40007ffe0ff */
[----:B------:R-:W-:-:S05]  /*0250*/  IADD3 R23, PT, PT, R20, -0x2, RZ ;  /* 0xfffffffe14177810 */ /* 0x000fca0007ffe0ff */
[----:B------:R-:W1:Y:S01]  /*0260*/  LDC.64 R14, c[0x0][0x390] ;  /* 0x0000e400ff0e7b82 */ /* 0x000e620000000a00 */
[----:B0-----:R-:W-:-:S04]  /*0270*/  IMAD.WIDE.U32 R24, R25, 0x4, R12 ;  /* 0x0000000419187825 */ /* 0x001fc800078e000c */
[----:B------:R-:W-:Y:S02]  /*0280*/  IMAD.WIDE.U32 R22, R23, 0x4, R12 ;  /* 0x0000000417167825 */ /* 0x000fe400078e000c */
[----:B------:R-:W2:Y:S02]  /*0290*/  LDG.E R25, desc[UR4][R24.64] ;  /* 0x0000000418197981 */ /* 0x000ea4000c1e1900 */
[--C-:B-1----:R-:W-:Y:S02]  /*02a0*/  IMAD.WIDE.U32 R16, R11, 0x4, R14.reuse ;  /* 0x000000040b107825 */ /* 0x102fe400078e000e */
[----:B------:R-:W3:Y:S04]  /*02b0*/  LDG.E R27, desc[UR4][R22.64] ;  /* 0x00000004161b7981 */ /* 0x000ee8000c1e1900 */
[----:B------:R0:W2:Y:S02]  /*02c0*/  LDG.E R29, desc[UR4][R16.64] ;  /* 0x00000004101d7981 */ /* 0x0000a4000c1e1900 */
[----:B0-----:R-:W-:-:S05]  /*02d0*/  IMAD.WIDE.U32 R16, R3, 0x4, R14 ;  /* 0x0000000403107825 */ /* 0x001fca00078e000e */
[----:B------:R0:W3:Y:S01]  /*02e0*/  LDG.E R28, desc[UR4][R16.64] ;  /* 0x00000004101c7981 */ /* 0x0000e2000c1e1900 */
[----:B------:R-:W-:-:S05]  /*02f0*/  IADD3 R23, PT, PT, R20, -0x1, RZ ;  /* 0xffffffff14177810 */ /* 0x000fca0007ffe0ff */
[----:B------:R-:W-:-:S04]  /*0300*/  IMAD.WIDE.U32 R22, R23, 0x4, R12 ;  /* 0x0000000417167825 */ /* 0x000fc800078e000c */
[----:B0-----:R-:W-:-:S04]  /*0310*/  IMAD.WIDE.U32 R16, R8, 0x4, R14 ;  /* 0x0000000408107825 */ /* 0x001fc800078e000e */
[----:B--2---:R-:W-:Y:S02]  /*0320*/  IMAD R29, R25, R29, R26 ;  /* 0x0000001d191d7224 */ /* 0x004fe400078e021a */
[----:B------:R0:W2:Y:S04]  /*0330*/  LDG.E R26, desc[UR4][R22.64] ;  /* 0x00000004161a7981 */ /* 0x0000a8000c1e1900 */
[----:B------:R1:W2:Y:S01]  /*0340*/  LDG.E R25, desc[UR4][R16.64] ;  /* 0x0000000410197981 */ /* 0x0002a2000c1e1900 */
[----:B0-----:R-:W-:-:S04]  /*0350*/  IMAD.WIDE.U32 R22, R20, 0x4, R12 ;  /* 0x0000000414167825 */ /* 0x001fc800078e000c */
[----:B-1----:R-:W-:Y:S01]  /*0360*/  IMAD.WIDE.U32 R16, R18, 0x4, R14 ;  /* 0x0000000412107825 */ /* 0x002fe200078e000e */
[----:B------:R-:W4:Y:S03]  /*0370*/  LDG.E R24, desc[UR4][R22.64] ;  /* 0x0000000416187981 */ /* 0x000f26000c1e1900 */
[----:B---3--:R-:W-:Y:S02]  /*0380*/  IMAD R27, R27, R28, R29 ;  /* 0x0000001c1b1b7224 */ /* 0x008fe400078e021d */
[----:B------:R0:W4:Y:S01]  /*0390*/  LDG.E R28, desc[UR4][R16.64] ;  /* 0x00000004101c7981 */ /* 0x000122000c1e1900 */
[----:B------:R-:W-:-:S05]  /*03a0*/  IADD3 R29, PT, PT, R20, 0x2, RZ ;  /* 0x00000002141d7810 */ /* 0x000fca0007ffe0ff */
[----:B0-----:R-:W-:Y:S01]  /*03b0*/  IMAD.WIDE.U32 R16, R29, 0x4, R12 ;  /* 0x000000041d107825 */ /* 0x001fe200078e000c */
[----:B------:R-:W-:-:S04]  /*03c0*/  IADD3 R29, PT, PT, R20, 0x3, RZ ;  /* 0x00000003141d7810 */ /* 0x000fc80007ffe0ff */
[----:B------:R0:W3:Y:S02]  /*03d0*/  LDG.E R23, desc[UR4][R16.64] ;  /* 0x0000000410177981 */ /* 0x0000e4000c1e1900 */
[----:B0-----:R-:W-:-:S04]  /*03e0*/  IMAD.WIDE.U32 R16, R7, 0x4, R14 ;  /* 0x0000000407107825 */ /* 0x001fc800078e000e */
[----:B--2---:R-:W-:Y:S01]  /*03f0*/  IMAD R25, R26, R25, R27 ;  /* 0x000000191a197224 */ /* 0x004fe200078e021b */
[----:B------:R-:W-:-:S03]  /*0400*/  IADD3 R27, PT, PT, R20, 0x1, RZ ;  /* 0x00000001141b7810 */ /* 0x000fc60007ffe0ff */
[----:B----4-:R-:W-:Y:S02]  /*0410*/  IMAD R22, R24, R28, R25 ;  /* 0x0000001c18167224 */ /* 0x010fe400078e0219 */
[----:B------:R-:W-:-:S06]  /*0420*/  IMAD.WIDE.U32 R24, R27, 0x4, R12 ;  /* 0x000000041b187825 */ /* 0x000fcc00078e000c */
[----:B------:R-:W2:Y:S01]  /*0430*/  LDG.E R25, desc[UR4][R24.64] ;  /* 0x0000000418197981 */ /* 0x000ea2000c1e1900 */
[----:B------:R-:W-:-:S06]  /*0440*/  IMAD.WIDE.U32 R26, R19, 0x4, R14 ;  /* 0x00000004131a7825 */ /* 0x000fcc00078e000e */
[----:B------:R-:W2:Y:S04]  /*0450*/  LDG.E R26, desc[UR4][R26.64] ;  /* 0x000000041a1a7981 */ /* 0x000ea8000c1e1900 */
[----:B------:R0:W3:Y:S02]  /*0460*/  LDG.E R24, desc[UR4][R16.64] ;  /* 0x0000000410187981 */ /* 0x0000e4000c1e1900 */
[----:B0-----:R-:W-:Y:S01]  /*0470*/  IMAD.WIDE.U32 R16, R29, 0x4, R12 ;  /* 0x000000041d107825 */ /* 0x001fe200078e000c */
[----:B------:R-:W-:-:S05]  /*0480*/  IADD3 R29, PT, PT, R20, 0x4, RZ ;  /* 0x00000004141d7810 */ /* 0x000fca0007ffe0ff */
[----:B------:R-:W-:Y:S01]  /*0490*/  IMAD.WIDE.U32 R12, R29, 0x4, R12 ;  /* 0x000000041d0c7825 */ /* 0x000fe200078e000c */
[----:B------:R-:W4:Y:S04]  /*04a0*/  LDG.E R16, desc[UR4][R16.64] ;  /* 0x0000000410107981 */ /* 0x000f28000c1e1900 */
[----:B------:R0:W5:Y:S02]  /*04b0*/  LDG.E R28, desc[UR4][R12.64] ;  /* 0x000000040c1c7981 */ /* 0x000164000c1e1900 */
[----:B0-----:R-:W-:-:S04]  /*04c0*/  IMAD.WIDE.U32 R12, R9, 0x4, R14 ;  /* 0x00000004090c7825 */ /* 0x001fc800078e000e */
[----:B------:R-:W-:Y:S01]  /*04d0*/  IMAD.WIDE.U32 R14, R10, 0x4, R14 ;  /* 0x000000040a0e7825 */ /* 0x000fe200078e000e */
[----:B------:R-:W4:Y:S05]  /*04e0*/  LDG.E R29, desc[UR4][R12.64] ;  /* 0x000000040c1d7981 */ /* 0x000f2a000c1e1900 */
[----:B------:R-:W5:Y:S01]  /*04f0*/  LDG.E R14, desc[UR4][R14.64] ;  /* 0x000000040e0e7981 */ /* 0x000f62000c1e1900 */
[----:B------:R-:W-:-:S04]  /*0500*/  IADD3 R21, PT, PT, R21, 0x8, RZ ;  /* 0x0000000815157810 */ /* 0x000fc80007ffe0ff */
[----:B------:R-:W-:Y:S02]  /*0510*/  ISETP.NE.AND P1, PT, R21, RZ, PT ;  /* 0x000000ff1500720c */ /* 0x000fe40003f25270 */
[----:B------:R-:W-:Y:S02]  /*0520*/  IADD3 R20, PT, PT, R20, 0x8, RZ ;  /* 0x0000000814147810 */ /* 0x000fe40007ffe0ff */
[C---:B------:R-:W-:Y:S02]  /*0530*/  LEA R3, R0.reuse, R3, 0x3 ;  /* 0x0000000300037211 */ /* 0x040fe400078e18ff */
[C---:B------:R-:W-:Y:S02]  /*0540*/  LEA R8, R0.reuse, R8, 0x3 ;  /* 0x0000000800087211 */ /* 0x040fe400078e18ff */
[C---:B------:R-:W-:Y:S02]  /*0550*/  LEA R18, R0.reuse, R18, 0x3 ;  /* 0x0000001200127211 */ /* 0x040fe400078e18ff */
[----:B------:R-:W-:-:S02]  /*0560*/  LEA R19, R0, R19, 0x3 ;  /* 0x0000001300137211 */ /* 0x000fc400078e18ff */
[C---:B------:R-:W-:Y:S02]  /*0570*/  LEA R7, R0.reuse, R7, 0x3 ;  /* 0x0000000700077211 */ /* 0x040fe400078e18ff */
[C---:B------:R-:W-:Y:S02]  /*0580*/  LEA R9, R0.reuse, R9, 0x3 ;  /* 0x0000000900097211 */ /* 0x040fe400078e18ff */
[C---:B------:R-:W-:Y:S02]  /*0590*/  LEA R10, R0.reuse, R10, 0x3 ;  /* 0x0000000a000a7211 */ /* 0x040fe400078e18ff */
[----:B------:R-:W-:Y:S01]  /*05a0*/  LEA R11, R0, R11, 0x3 ;  /* 0x0000000b000b7211 */ /* 0x000fe200078e18ff */
[----:B--2---:R-:W-:-:S04]  /*05b0*/  IMAD R22, R25, R26, R22 ;  /* 0x0000001a19167224 */ /* 0x004fc800078e0216 */
[----:B---3--:R-:W-:-:S04]  /*05c0*/  IMAD R22, R23, R24, R22 ;  /* 0x0000001817167224 */ /* 0x008fc800078e0216 */
[----:B----4-:R-:W-:-:S04]  /*05d0*/  IMAD R29, R16, R29, R22 ;  /* 0x0000001d101d7224 */ /* 0x010fc800078e0216 */
[----:B-----5:R-:W-:Y:S01]  /*05e0*/  IMAD R26, R28, R14, R29 ;  /* 0x0000000e1c1a7224 */ /* 0x020fe200078e021d */
[----:B------:R-:W-:Y:S06]  /*05f0*/  @P1 BRA `(.L_x_2) ;  /* 0xfffffffc000c1947 */ /* 0x000fec000383ffff */
.L_x_1:
[----:B------:R-:W-:Y:S05]  /*0600*/  @!P0 BRA `(.L_x_0) ;  /* 0x0000000400048947 */ /* 0x000fea0003800000 */
[----:B------:R-:W-:Y:S02]  /*0610*/  ISETP.GE.U32.AND P0, PT, R5, 0x4, PT ;  /* 0x000000040500780c */ /* 0x000fe40003f06070 */
[----:B------:R-:W-:-:S04]  /*0620*/  LOP3.LUT R7, R0, 0x3, RZ, 0xc0, !PT ;  /* 0x0000000300077812 */ /* 0x000fc800078ec0ff */
[----:B------:R-:W-:-:S07]  /*0630*/  ISETP.NE.AND P1, PT, R7, RZ, PT ;  /* 0x000000ff0700720c */ /* 0x000fce0003f25270 */
[----:B------:R-:W-:Y:S06]  /*0640*/  @!P0 BRA `(.L_x_3) ;  /* 0x00000000007c8947 */ /* 0x000fec0003800000 */
[----:B------:R-:W0:Y:S01]  /*0650*/  LDC.64 R8, c[0x0][0x390] ;  /* 0x0000e400ff087b82 */ /* 0x000e220000000a00 */
[-C--:B------:R-:W-:Y:S02]  /*0660*/  IMAD R5, R2, R0.reuse, R6 ;  /* 0x0000000002057224 */ /* 0x080fe400078e0206 */
[----:B------:R-:W-:-:S03]  /*0670*/  IMAD R13, R6, R0, R4 ;  /* 0x00000000060d7224 */ /* 0x000fc600078e0204 */
[C---:B------:R-:W-:Y:S02]  /*0680*/  IADD3 R21, PT, PT, R5.reuse, 0x1, RZ ;  /* 0x0000000105157810 */ /* 0x040fe40007ffe0ff */
[----:B------:R-:W1:Y:S01]  /*0690*/  LDC.64 R10, c[0x0][0x388] ;  /* 0x0000e200ff0a7b82 */ /* 0x000e620000000a00 */
[----:B------:R-:W-:Y:S01]  /*06a0*/  IADD3 R15, PT, PT, R5, 0x2, RZ ;  /* 0x00000002050f7810 */ /* 0x000fe20007ffe0ff */
[C---:B0-----:R-:W-:Y:S01]  /*06b0*/  IMAD.WIDE.U32 R18, R13.reuse, 0x4, R8 ;  /* 0x000000040d127825 */ /* 0x041fe200078e0008 */
[----:B------:R-:W-:-:S04]  /*06c0*/  IADD3 R13, PT, PT, R13, R0, RZ ;  /* 0x000000000d0d7210 */ /* 0x000fc80007ffe0ff */
[-C--:B------:R-:W-:Y:S01]  /*06d0*/  IADD3 R25, PT, PT, R13, R0.reuse, RZ ;  /* 0x000000000d197210 */ /* 0x080fe20007ffe0ff */
[--C-:B-1----:R-:W-:Y:S01]  /*06e0*/  IMAD.WIDE.U32 R22, R5, 0x4, R10.reuse ;  /* 0x0000000405167825 */ /* 0x102fe200078e000a */
[----:B------:R-:W2:Y:S03]  /*06f0*/  LDG.E R18, desc[UR4][R18.64] ;  /* 0x0000000412127981 */ /* 0x000ea6000c1e1900 */
[----:B------:R-:W-:Y:S01]  /*0700*/  IMAD.WIDE.U32 R20, R21, 0x4, R10 ;  /* 0x0000000415147825 */ /* 0x000fe200078e000a */
[----:B------:R-:W2:Y:S03]  /*0710*/  LDG.E R3, desc[UR4][R22.64] ;  /* 0x0000000416037981 */ /* 0x000ea6000c1e1900 */
[----:B------:R-:W-:Y:S01]  /*0720*/  IMAD.WIDE.U32 R16, R13, 0x4, R8 ;  /* 0x000000040d107825 */ /* 0x000fe200078e0008 */
[----:B------:R-:W-:Y:S01]  /*0730*/  IADD3 R5, PT, PT, R5, 0x3, RZ ;  /* 0x0000000305057810 */ /* 0x000fe20007ffe0ff */
[----:B------:R-:W3:Y:S01]  /*0740*/  LDG.E R20, desc[UR4][R20.64] ;  /* 0x0000000414147981 */ /* 0x000ee2000c1e1900 */
[----:B------:R-:W-:Y:S01]  /*0750*/  IADD3 R27, PT, PT, R25, R0, RZ ;  /* 0x00000000191b7210 */ /* 0x000fe20007ffe0ff */
[----:B------:R-:W-:-:S02]  /*0760*/  IMAD.WIDE.U32 R14, R15, 0x4, R10 ;  /* 0x000000040f0e7825 */ /* 0x000fc400078e000a */
[----:B------:R-:W3:Y:S02]  /*0770*/  LDG.E R16, desc[UR4][R16.64] ;  /* 0x0000000410107981 */ /* 0x000ee4000c1e1900 */
[----:B------:R-:W-:Y:S02]  /*0780*/  IMAD.WIDE.U32 R12, R25, 0x4, R8 ;  /* 0x00000004190c7825 */ /* 0x000fe400078e0008 */
[----:B------:R-:W4:Y:S02]  /*0790*/  LDG.E R14, desc[UR4][R14.64] ;  /* 0x000000040e0e7981 */ /* 0x000f24000c1e1900 */
[----:B------:R-:W-:Y:S02]  /*07a0*/  IMAD.WIDE.U32 R10, R5, 0x4, R10 ;  /* 0x00000004050a7825 */ /* 0x000fe400078e000a */
[----:B------:R-:W4:Y:S02]  /*07b0*/  LDG.E R12, desc[UR4][R12.64] ;  /* 0x000000040c0c7981 */ /* 0x000f24000c1e1900 */
[----:B------:R-:W-:-:S02]  /*07c0*/  IMAD.WIDE.U32 R8, R27, 0x4, R8 ;  /* 0x000000041b087825 */ /* 0x000fc400078e0008 */
[----:B------:R-:W5:Y:S04]  /*07d0*/  LDG.E R10, desc[UR4][R10.64] ;  /* 0x000000040a0a7981 */ /* 0x000f68000c1e1900 */
[----:B------:R-:W5:Y:S01]  /*07e0*/  LDG.E R8, desc[UR4][R8.64] ;  /* 0x0000000408087981 */ /* 0x000f62000c1e1900 */
[----:B------:R-:W-:Y:S01]  /*07f0*/  IADD3 R6, PT, PT, R6, 0x4, RZ ;  /* 0x0000000406067810 */ /* 0x000fe20007ffe0ff */
[----:B--2---:R-:W-:-:S04]  /*0800*/  IMAD R3, R3, R18, R26 ;  /* 0x0000001203037224 */ /* 0x004fc800078e021a */
[----:B---3--:R-:W-:-:S04]  /*0810*/  IMAD R3, R20, R16, R3 ;  /* 0x0000001014037224 */ /* 0x008fc800078e0203 */
[----:B----4-:R-:W-:-:S04]  /*0820*/  IMAD R3, R14, R12, R3 ;  /* 0x0000000c0e037224 */ /* 0x010fc800078e0203 */
[----:B-----5:R-:W-:-:S07]  /*0830*/  IMAD R26, R10, R8, R3 ;  /* 0x000000080a1a7224 */ /* 0x020fce00078e0203 */
.L_x_3:
[----:B------:R-:W-:Y:S05]  /*0840*/  @!P1 BRA `(.L_x_0) ;  /* 0x0000000000749947 */ /* 0x000fea0003800000 */
[----:B------:R-:W-:Y:S02]  /*0850*/  ISETP.NE.AND P0, PT, R7, 0x1, PT ;  /* 0x000000010700780c */ /* 0x000fe40003f05270 */
[----:B------:R-:W-:-:S04]  /*0860*/  LOP3.LUT R3, R0, 0x1, RZ, 0xc0, !PT ;  /* 0x0000000100037812 */ /* 0x000fc800078ec0ff */
[----:B------:R-:W-:-:S07]  /*0870*/  ISETP.NE.U32.AND P1, PT, R3, 0x1, PT ;  /* 0x000000010300780c */ /* 0x000fce0003f25070 */
[----:B------:R-:W0:Y:S01]  /*0880*/  @P0 LDC.64 R12, c[0x0][0x390] ;  /* 0x0000e400ff0c0b82 */ /* 0x000e220000000a00 */
[-C--:B------:R-:W-:Y:S02]  /*0890*/  @P0 IMAD R3, R2, R0.reuse, R6 ;  /* 0x0000000002030224 */ /* 0x080fe400078e0206 */
[CC--:B------:R-:W-:Y:S01]  /*08a0*/  @P0 IMAD R15, R6.reuse, R0.reuse, R4 ;  /* 0x00000000060f0224 */ /* 0x0c0fe200078e0204 */
[----:B------:R-:W-:Y:S02]  /*08b0*/  @P0 IADD3 R6, PT, PT, R6, 0x2, RZ ;  /* 0x0000000206060810 */ /* 0x000fe40007ffe0ff */
[----:B------:R-:W-:Y:S02]  /*08c0*/  @P0 IADD3 R5, PT, PT, R3, 0x1, RZ ;  /* 0x0000000103050810 */ /* 0x000fe40007ffe0ff */
[----:B------:R-:W1:Y:S01]  /*08d0*/  @P0 LDC.64 R16, c[0x0][0x388] ;  /* 0x0000e200ff100b82 */ /* 0x000e620000000a00 */
[----:B------:R-:W-:-:S07]  /*08e0*/  @P0 IADD3 R7, PT, PT, R15, R0, RZ ;  /* 0x000000000f070210 */ /* 0x000fce0007ffe0ff */
[----:B------:R-:W2:Y:S08]  /*08f0*/  @!P1 LDC.64 R10, c[0x0][0x388] ;  /* 0x0000e200ff0a9b82 */ /* 0x000eb00000000a00 */
[----:B------:R-:W3:Y:S01]  /*0900*/  @!P1 LDC.64 R8, c[0x0][0x390] ;  /* 0x0000e400ff089b82 */ /* 0x000ee20000000a00 */
[----:B0-----:R-:W-:-:S04]  /*0910*/  @P0 IMAD.WIDE.U32 R14, R15, 0x4, R12 ;  /* 0x000000040f0e0825 */ /* 0x001fc800078e000c */
[----:B------:R-:W-:Y:S02]  /*0920*/  @P0 IMAD.WIDE.U32 R12, R7, 0x4, R12 ;  /* 0x00000004070c0825 */ /* 0x000fe400078e000c */
[----:B------:R-:W4:Y:S02]  /*0930*/  @P0 LDG.E R14, desc[UR4][R14.64] ;  /* 0x000000040e0e0981 */ /* 0x000f24000c1e1900 */
[--C-:B-1----:R-:W-:Y:S02]  /*0940*/  @P0 IMAD.WIDE.U32 R18, R3, 0x4, R16.reuse ;  /* 0x0000000403120825 */ /* 0x102fe400078e0010 */
[----:B------:R-:W5:Y:S02]  /*0950*/  @P0 LDG.E R12, desc[UR4][R12.64] ;  /* 0x000000040c0c0981 */ /* 0x000f64000c1e1900 */
[----:B------:R-:W-:Y:S02]  /*0960*/  @P0 IMAD.WIDE.U32 R16, R5, 0x4, R16 ;  /* 0x0000000405100825 */ /* 0x000fe400078e0010 */
[----:B------:R-:W4:Y:S02]  /*0970*/  @P0 LDG.E R3, desc[UR4][R18.64] ;  /* 0x0000000412030981 */ /* 0x000f24000c1e1900 */
[----:B------:R-:W-:-:S02]  /*0980*/  @!P1 IMAD R5, R2, R0, R6 ;  /* 0x0000000002059224 */ /* 0x000fc400078e0206 */
[----:B------:R-:W-:Y:S01]  /*0990*/  @!P1 IMAD R7, R6, R0, R4 ;  /* 0x0000000006079224 */ /* 0x000fe200078e0204 */
[----:B------:R-:W5:Y:S01]  /*09a0*/  @P0 LDG.E R16, desc[UR4][R16.64] ;  /* 0x0000000410100981 */ /* 0x000f62000c1e1900 */
[----:B--2---:R-:W-:-:S04]  /*09b0*/  @!P1 IMAD.WIDE.U32 R10, R5, 0x4, R10 ;  /* 0x00000004050a9825 */ /* 0x004fc800078e000a */
[----:B---3--:R-:W-:Y:S02]  /*09c0*/  @!P1 IMAD.WIDE.U32 R8, R7, 0x4, R8 ;  /* 0x0000000407089825 */ /* 0x008fe400078e0008 */
[----:B------:R-:W2:Y:S04]  /*09d0*/  @!P1 LDG.E R11, desc[UR4][R10.64] ;  /* 0x000000040a0b9981 */ /* 0x000ea8000c1e1900 */
[----:B------:R-:W2:Y:S01]  /*09e0*/  @!P1 LDG.E R8, desc[UR4][R8.64] ;  /* 0x0000000408089981 */ /* 0x000ea2000c1e1900 */
[----:B----4-:R-:W-:-:S04]  /*09f0*/  @P0 IMAD R3, R3, R14, R26 ;  /* 0x0000000e03030224 */ /* 0x010fc800078e021a */
[----:B-----5:R-:W-:-:S04]  /*0a00*/  @P0 IMAD R26, R16, R12, R3 ;  /* 0x0000000c101a0224 */ /* 0x020fc800078e0203 */
[----:B--2---:R-:W-:-:S07]  /*0a10*/  @!P1 IMAD R26, R11, R8, R26 ;  /* 0x000000080b1a9224 */ /* 0x004fce00078e021a */
.L_x_0:
[----:B------:R-:W0:Y:S01]  /*0a20*/  LDC.64 R6, c[0x0][0x380] ;  /* 0x0000e000ff067b82 */ /* 0x000e220000000a00 */
[----:B------:R-:W-:-:S04]  /*0a30*/  IMAD R3, R2, R0, R4 ;  /* 0x0000000002037224 */ /* 0x000fc800078e0204 */
[----:B0-----:R-:W-:-:S05]  /*0a40*/  IMAD.WIDE.U32 R2, R3, 0x4, R6 ;  /* 0x0000000403027825 */ /* 0x001fca00078e0006 */
[----:B------:R-:W-:Y:S01]  /*0a50*/  STG.E desc[UR4][R2.64], R26 ;  /* 0x0000001a02007986 */ /* 0x000fe2000c101904 */
[----:B------:R-:W-:Y:S05]  /*0a60*/  EXIT ;  /* 0x000000000000794d */ /* 0x000fea0003800000 */
.L_x_4:
[----:B------:R-:W-:-:S00]  /*0a70*/  BRA `(.L_x_4) ;  /* 0xfffffffc00fc7947 */ /* 0x000fc0000383ffff */
[----:B------:R-:W-:-:S00]  /*0a80*/  NOP ;  /* 0x0000000000007918 */ /* 0x000fc00000000000 */
[----:B------:R-:W-:-:S00]  /*0a90*/  NOP ;  /* 0x0000000000007918 */ /* 0x000fc00000000000 */
[----:B------:R-:W-:-:S00]  /*0aa0*/  NOP ;  /* 0x0000000000007918 */ /* 0x000fc00000000000 */
[----:B------:R-:W-:-:S00]  /*0ab0*/  NOP ;  /* 0x0000000000007918 */ /* 0x000fc00000000000 */
[----:B------:R-:W-:-:S00]  /*0ac0*/  NOP ;  /* 0x0000000000007918 */ /* 0x000fc00000000000 */
[----:B------:R-:W-:-:S00]  /*0ad0*/  NOP ;  /* 0x0000000000007918 */ /* 0x000fc00000000000 */
[----:B------:R-:W-:-:S00]  /*0ae0*/  NOP ;  /* 0x0000000000007918 */ /* 0x000fc00000000000 */
[----:B------:R-:W-:-:S00]  /*0af0*/  NOP ;  /* 0x0000000000007918 */ /* 0x000fc00000000000 */
.L_x_5:


//--------------------- .nv.shared.reserved.0     --------------------------
	.section	.nv.shared.reserved.0,"aw",@nobits
	.weak		__nv_reservedSMEM_offset_0_alias
	.size		__nv_reservedSMEM_offset_0_alias, 0, 64
	.other		__nv_reservedSMEM_offset_0_alias,@"STO_CUDA_RESERVED_SHARED STV_DEFAULT"
__nv_reservedSMEM_offset_0_alias:
	.zero		0
	.zero		64


//--------------------- .nv.constant0._Z14productoKernelPiPKiS1_j --------------------------
	.section	.nv.constant0._Z14productoKernelPiPKiS1_j,"a",@progbits
	.sectionflags	@""
	.align	4
.nv.constant0._Z14productoKernelPiPKiS1_j:
	.zero		924


//--------------------- SYMBOLS --------------------------

	.type		.nv.reservedSmem.offset0,@object
	.size		.nv.reservedSmem.offset0,0x4
